	.headerflags	@"EF_CUDA_TEXMODE_UNIFIED EF_CUDA_64BIT_ADDRESS EF_CUDA_ACCELERATORS EF_CUDA_SM90 EF_CUDA_VIRTUAL_SM(EF_CUDA_SM90)"
	.elftype	@"ET_EXEC"


//--------------------- .nv.info                  --------------------------
	.section	.nv.info,"",@"SHT_CUDA_INFO"
	.align	4


	//----- nvinfo : EIATTR_REGCOUNT
	.align		4
        /*0000*/ 	.byte	0x04, 0x2f
        /*0002*/ 	.short	(.L_1 - .L_0)
	.align		4
.L_0:
        /*0004*/ 	.word	index@(triton_poi_fused_addmm_relu_43)
        /*0008*/ 	.word	0x0000000c


	//----- nvinfo : EIATTR_MIN_STACK_SIZE
	.align		4
.L_1:
        /*000c*/ 	.byte	0x04, 0x12
        /*000e*/ 	.short	(.L_3 - .L_2)
	.align		4
.L_2:
        /*0010*/ 	.word	index@(triton_poi_fused_addmm_relu_43)
        /*0014*/ 	.word	0x00000000


	//----- nvinfo : EIATTR_FRAME_SIZE
	.align		4
.L_3:
        /*0018*/ 	.byte	0x04, 0x11
        /*001a*/ 	.short	(.L_5 - .L_4)
	.align		4
.L_4:
        /*001c*/ 	.word	index@(triton_poi_fused_addmm_relu_43)
        /*0020*/ 	.word	0x00000000


	//----- nvinfo : EIATTR_MIN_STACK_SIZE
	.align		4
.L_5:
        /*0024*/ 	.byte	0x04, 0x12
        /*0026*/ 	.short	(.L_7 - .L_6)
	.align		4
.L_6:
        /*0028*/ 	.word	index@(triton_poi_fused_addmm_relu_43)
        /*002c*/ 	.word	0x00000000
.L_7:


//--------------------- .nv.info.triton_poi_fused_addmm_relu_43 --------------------------
	.section	.nv.info.triton_poi_fused_addmm_relu_43,"",@"SHT_CUDA_INFO"
	.sectionflags	@""
	.align	4


	//----- nvinfo : EIATTR_CUDA_API_VERSION
	.align		4
        /*0000*/ 	.byte	0x04, 0x37
        /*0002*/ 	.short	(.L_9 - .L_8)
.L_8:
        /*0004*/ 	.word	0x0000007c


	//----- nvinfo : EIATTR_KPARAM_INFO
	.align		4
.L_9:
        /*0008*/ 	.byte	0x04, 0x17
        /*000a*/ 	.short	(.L_11 - .L_10)
.L_10:
        /*000c*/ 	.word	0x00000000
        /*0010*/ 	.short	0x0002
        /*0012*/ 	.short	0x0010
        /*0014*/ 	.byte	0x00, 0xf0, 0x11, 0x00


	//----- nvinfo : EIATTR_KPARAM_INFO
	.align		4
.L_11:
        /*0018*/ 	.byte	0x04, 0x17
        /*001a*/ 	.short	(.L_13 - .L_12)
.L_12:
        /*001c*/ 	.word	0x00000000
        /*0020*/ 	.short	0x0001
        /*0022*/ 	.short	0x0008
        /*0024*/ 	.byte	0x00, 0xf4, 0x21, 0x00


	//----- nvinfo : EIATTR_KPARAM_INFO
	.align		4
.L_13:
        /*0028*/ 	.byte	0x04, 0x17
        /*002a*/ 	.short	(.L_15 - .L_14)
.L_14:
        /*002c*/ 	.word	0x00000000
        /*0030*/ 	.short	0x0000
        /*0032*/ 	.short	0x0000
        /*0034*/ 	.byte	0x00, 0xf4, 0x21, 0x00


	//----- nvinfo : EIATTR_SPARSE_MMA_MASK
	.align		4
.L_15:
        /*0038*/ 	.byte	0x03, 0x50
        /*003a*/ 	.short	0x0000


	//----- nvinfo : EIATTR_MAXREG_COUNT
	.align		4
        /*003c*/ 	.byte	0x03, 0x1b
        /*003e*/ 	.short	0x00ff


	//----- nvinfo : EIATTR_EXIT_INSTR_OFFSETS
	.align		4
        /*0040*/ 	.byte	0x04, 0x1c
        /*0042*/ 	.short	(.L_17 - .L_16)


	//   ....[0]....
.L_16:
        /*0044*/ 	.word	0x000001a0


	//   ....[1]....
        /*0048*/ 	.word	0x000001c0


	//----- nvinfo : EIATTR_REQNTID
	.align		4
.L_17:
        /*004c*/ 	.byte	0x04, 0x10
        /*004e*/ 	.short	(.L_19 - .L_18)
.L_18:
        /*0050*/ 	.word	0x00000080
        /*0054*/ 	.word	0x00000001
        /*0058*/ 	.word	0x00000001


	//----- nvinfo : EIATTR_CBANK_PARAM_SIZE
	.align		4
.L_19:
        /*005c*/ 	.byte	0x03, 0x19
        /*005e*/ 	.short	0x0014


	//----- nvinfo : EIATTR_PARAM_CBANK
	.align		4
        /*0060*/ 	.byte	0x04, 0x0a
        /*0062*/ 	.short	(.L_21 - .L_20)
	.align		4
.L_20:
        /*0064*/ 	.word	index@(.nv.constant0.triton_poi_fused_addmm_relu_43)
        /*0068*/ 	.short	0x0210
        /*006a*/ 	.short	0x0014


	//----- nvinfo : EIATTR_SW_WAR
	.align		4
.L_21:
        /*006c*/ 	.byte	0x04, 0x36
        /*006e*/ 	.short	(.L_23 - .L_22)
.L_22:
        /*0070*/ 	.word	0x00000008
.L_23:


//--------------------- .nv.callgraph             --------------------------
	.section	.nv.callgraph,"",@"SHT_CUDA_CALLGRAPH"
	.align	4
	.sectionentsize	8
	.align		4
        /*0000*/ 	.word	0x00000000
	.align		4
        /*0004*/ 	.word	0xffffffff
	.align		4
        /*0008*/ 	.word	0x00000000
	.align		4
        /*000c*/ 	.word	0xfffffffe
	.align		4
        /*0010*/ 	.word	0x00000000
	.align		4
        /*0014*/ 	.word	0xfffffffd
	.align		4
        /*0018*/ 	.word	0x00000000
	.align		4
        /*001c*/ 	.word	0xfffffffc


//--------------------- .text.triton_poi_fused_addmm_relu_43 --------------------------
	.section	.text.triton_poi_fused_addmm_relu_43,"ax",@progbits
	.align	128
        .global         triton_poi_fused_addmm_relu_43
        .type           triton_poi_fused_addmm_relu_43,@function
        .size           triton_poi_fused_addmm_relu_43,(.L_x_1 - triton_poi_fused_addmm_relu_43)
        .other          triton_poi_fused_addmm_relu_43,@"STO_CUDA_ENTRY STV_DEFAULT"
triton_poi_fused_addmm_relu_43:
.text.triton_poi_fused_addmm_relu_43:
[----:B------:R-:W0:Y:S02]  /*0000*/  LDC R1, c[0x0][0x28] ;  /* 0x00000a00ff017b82 */ /* 0x000e240000000800 */
[----:B------:R-:W1:Y:S01]  /*0010*/  S2R R0, SR_TID.X ;  /* 0x0000000000007919 */ /* 0x000e620000002100 */
[----:B------:R-:W2:Y:S01]  /*0020*/  LDC.64 R2, c[0x0][0x210] ;  /* 0x00008400ff027b82 */ /* 0x000ea20000000a00 */
[----:B------:R-:W-:Y:S01]  /*0030*/  ULDC.64 UR4, c[0x0][0x208] ;  /* 0x0000820000047ab9 */ /* 0x000fe20000000a00 */
[----:B------:R-:W3:Y:S06]  /*0040*/  S2R R7, SR_CTAID.X ;  /* 0x0000000000077919 */ /* 0x000eec0000002500 */
[----:B------:R-:W4:Y:S01]  /*0050*/  LDC.64 R4, c[0x0][0x218] ;  /* 0x00008600ff047b82 */ /* 0x000f220000000a00 */
[----:B-1----:R-:W-:-:S05]  /*0060*/  IMAD.SHL.U32 R0, R0, 0x2, RZ ;  /* 0x0000000200007824 */ /* 0x002fca00078e00ff */
[----:B------:R-:W-:-:S05]  /*0070*/  LOP3.LUT R0, R0, 0xfe, RZ, 0xc0, !PT ;  /* 0x000000fe00007812 */ /* 0x000fca00078ec0ff */
[----:B---3--:R-:W-:-:S04]  /*0080*/  IMAD R7, R7, 0x100, R0 ;  /* 0x0000010007077824 */ /* 0x008fc800078e0200 */
[C---:B------:R-:W-:Y:S01]  /*0090*/  IMAD.HI R0, R7.reuse, 0x38e38e39, RZ ;  /* 0x38e38e3907007827 */ /* 0x040fe200078e02ff */
[----:B------:R-:W-:-:S03]  /*00a0*/  ISETP.GE.AND P2, PT, R7, 0x120, PT ;  /* 0x000001200700780c */ /* 0x000fc60003f46270 */
[----:B--2---:R-:W-:Y:S01]  /*00b0*/  IMAD.WIDE R2, R7, 0x4, R2 ;  /* 0x0000000407027825 */ /* 0x004fe200078e0202 */
[----:B------:R-:W-:-:S04]  /*00c0*/  SHF.R.U32.HI R9, RZ, 0x1f, R0 ;  /* 0x0000001fff097819 */ /* 0x000fc80000011600 */
[----:B------:R-:W-:-:S05]  /*00d0*/  LEA.HI.SX32 R0, R0, R9, 0x1c ;  /* 0x0000000900007211 */ /* 0x000fca00078fe2ff */
[----:B------:R-:W-:Y:S01]  /*00e0*/  IMAD R9, R0, -0x48, R7 ;  /* 0xffffffb800097824 */ /* 0x000fe200078e0207 */
[----:B------:R-:W-:-:S03]  /*00f0*/  CS2R R6, SRZ ;  /* 0x0000000000067805 */ /* 0x000fc6000001ff00 */
[----:B----4-:R-:W-:Y:S01]  /*0100*/  IMAD.WIDE R4, R9, 0x4, R4 ;  /* 0x0000000409047825 */ /* 0x010fe200078e0204 */
[----:B------:R-:W-:Y:S02]  /*0110*/  CS2R R8, SRZ ;  /* 0x0000000000087805 */ /* 0x000fe4000001ff00 */
[----:B------:R-:W2:Y:S04]  /*0120*/  @!P2 LDG.E.64 R6, desc[UR4][R2.64] ;  /* 0x000000040206a981 */ /* 0x000ea8000c1e1b00 */
[----:B------:R-:W2:Y:S02]  /*0130*/  @!P2 LDG.E.EL.64 R8, desc[UR4][R4.64] ;  /* 0x000000040408a981 */ /* 0x000ea4000c2e1b00 */
[----:B--2---:R-:W-:Y:S01]  /*0140*/  FSETP.GEU.AND P0, PT, R6, -R8, PT ;  /* 0x800000080600720b */ /* 0x004fe20003f0e000 */
[----:B------:R-:W-:Y:S01]  /*0150*/  FADD R6, R8, R6 ;  /* 0x0000000608067221 */ /* 0x000fe20000000000 */
[----:B------:R-:W-:Y:S01]  /*0160*/  FADD R0, R9, R7 ;  /* 0x0000000709007221 */ /* 0x000fe20000000000 */
[----:B------:R-:W-:-:S03]  /*0170*/  FSETP.GEU.AND P1, PT, R7, -R9, PT ;  /* 0x800000090700720b */ /* 0x000fc60003f2e000 */
[----:B------:R-:W-:Y:S02]  /*0180*/  FSEL R6, R6, RZ, P0 ;  /* 0x000000ff06067208 */ /* 0x000fe40000000000 */
[----:B------:R-:W-:Y:S01]  /*0190*/  FSEL R7, R0, RZ, P1 ;  /* 0x000000ff00077208 */ /* 0x000fe20000800000 */
[----:B------:R-:W-:Y:S07]  /*01a0*/  @P2 EXIT ;  /* 0x000000000000294d */ /* 0x000fee0003800000 */
[----:B------:R-:W-:Y:S01]  /*01b0*/  STG.E.64 desc[UR4][R2.64], R6 ;  /* 0x0000000602007986 */ /* 0x000fe2000c101b04 */
[----:B------:R-:W-:Y:S05]  /*01c0*/  EXIT ;  /* 0x000000000000794d */ /* 0x000fea0003800000 */
.L_x_0:
[----:B------:R-:W-:-:S00]  /*01d0*/  BRA `(.L_x_0) ;  /* 0xfffffffc00fc7947 */ /* 0x000fc0000383ffff */
[----:B------:R-:W-:-:S00]  /*01e0*/  NOP ;  /* 0x0000000000007918 */ /* 0x000fc00000000000 */
        /* <DEDUP_REMOVED lines=9> */
.L_x_1:


//--------------------- .nv.constant0.triton_poi_fused_addmm_relu_43 --------------------------
	.section	.nv.constant0.triton_poi_fused_addmm_relu_43,"a",@progbits
	.sectionflags	@""
	.align	4
.nv.constant0.triton_poi_fused_addmm_relu_43:
	.zero		548
